//
// Generated by NVIDIA NVVM Compiler
//
// Compiler Build ID: CL-36424714
// Cuda compilation tools, release 13.0, V13.0.88
// Based on NVVM 20.0.0
//

.version 9.0
.target sm_100
.address_size 64

	// .globl	_Z12get_new_dataiPiPhh
.extern .shared .align 16 .b8 shared_mem[];

.visible .entry _Z12get_new_dataiPiPhh(
	.param .u32 _Z12get_new_dataiPiPhh_param_0,
	.param .u64 .ptr .align 1 _Z12get_new_dataiPiPhh_param_1,
	.param .u64 .ptr .align 1 _Z12get_new_dataiPiPhh_param_2,
	.param .u8 _Z12get_new_dataiPiPhh_param_3
)
{
	.reg .pred 	%p<4>;
	.reg .b16 	%rs<3>;
	.reg .b32 	%r<17>;
	.reg .b64 	%rd<9>;

	ld.param.u32 	%r4, [_Z12get_new_dataiPiPhh_param_0];
	ld.param.u64 	%rd2, [_Z12get_new_dataiPiPhh_param_1];
	ld.param.u64 	%rd3, [_Z12get_new_dataiPiPhh_param_2];
	ld.param.u8 	%rs1, [_Z12get_new_dataiPiPhh_param_3];
	mov.u32 	%r5, %ctaid.x;
	mov.u32 	%r6, %ntid.x;
	mov.u32 	%r7, %tid.x;
	mov.u32 	%r8, %ctaid.y;
	mov.u32 	%r9, %ntid.y;
	mov.u32 	%r10, %tid.y;
	mad.lo.s32 	%r11, %r8, %r9, %r10;
	mov.u32 	%r12, %nctaid.x;
	mad.lo.s32 	%r13, %r11, %r12, %r5;
	mad.lo.s32 	%r1, %r13, %r6, %r7;
	setp.ge.s32 	%p1, %r1, %r4;
	@%p1 bra 	$L__BB0_4;
	cvta.to.global.u64 	%rd4, %rd2;
	mul.wide.s32 	%rd5, %r1, 4;
	add.s64 	%rd1, %rd4, %rd5;
	ld.global.u32 	%r15, [%rd1];
	setp.ne.s32 	%p2, %r15, %r1;
	mov.b32 	%r16, 0;
	@%p2 bra 	$L__BB0_3;
	cvt.s64.s32 	%rd6, %r1;
	cvta.to.global.u64 	%rd7, %rd3;
	add.s64 	%rd8, %rd7, %rd6;
	ld.global.u8 	%rs2, [%rd8];
	setp.eq.s16 	%p3, %rs2, %rs1;
	selp.u32 	%r16, 1, 0, %p3;
$L__BB0_3:
	st.global.u32 	[%rd1], %r16;
$L__BB0_4:
	ret;

}
.entry _Z18compute_prefix_sumiPii(
	.param .u32 _Z18compute_prefix_sumiPii_param_0,
	.param .u64 .ptr .align 1 _Z18compute_prefix_sumiPii_param_1,
	.param .u32 _Z18compute_prefix_sumiPii_param_2
)
{
	.reg .pred 	%p<6>;
	.reg .b32 	%r<33>;
	.reg .b64 	%rd<5>;

	ld.param.u32 	%r10, [_Z18compute_prefix_sumiPii_param_0];
	ld.param.u64 	%rd2, [_Z18compute_prefix_sumiPii_param_1];
	ld.param.u32 	%r8, [_Z18compute_prefix_sumiPii_param_2];
	cvta.to.global.u64 	%rd1, %rd2;
	mov.u32 	%r11, %ctaid.x;
	mov.u32 	%r12, %ntid.x;
	mov.u32 	%r13, %tid.x;
	mov.u32 	%r14, %ctaid.y;
	mov.u32 	%r15, %ntid.y;
	mov.u32 	%r16, %tid.y;
	mad.lo.s32 	%r17, %r14, %r15, %r16;
	mov.u32 	%r18, %nctaid.x;
	mad.lo.s32 	%r19, %r17, %r18, %r11;
	mad.lo.s32 	%r1, %r19, %r12, %r13;
	setp.ge.s32 	%p1, %r1, %r10;
	mov.b32 	%r31, 0;
	@%p1 bra 	$L__BB1_2;
	mul.wide.s32 	%rd3, %r1, 4;
	add.s64 	%rd4, %rd1, %rd3;
	ld.global.u32 	%r31, [%rd4];
$L__BB1_2:
	shl.b32 	%r20, %r1, 2;
	mov.u32 	%r21, shared_mem;
	add.s32 	%r4, %r21, %r20;
	st.shared.u32 	[%r4], %r31;
	bar.sync 	0;
	add.s32 	%r22, %r8, 1;
	setp.lt.u32 	%p2, %r22, 3;
	@%p2 bra 	$L__BB1_7;
	shr.u32 	%r23, %r8, 31;
	add.s32 	%r24, %r8, %r23;
	shr.s32 	%r32, %r24, 1;
$L__BB1_4:
	setp.ge.u32 	%p3, %r1, %r32;
	@%p3 bra 	$L__BB1_6;
	shl.b32 	%r25, %r32, 2;
	add.s32 	%r26, %r4, %r25;
	ld.shared.u32 	%r27, [%r26];
	ld.shared.u32 	%r28, [%r4];
	add.s32 	%r29, %r28, %r27;
	st.shared.u32 	[%r4], %r29;
$L__BB1_6:
	bar.sync 	0;
	shr.u32 	%r7, %r32, 1;
	setp.gt.u32 	%p4, %r32, 1;
	mov.u32 	%r32, %r7;
	@%p4 bra 	$L__BB1_4;
$L__BB1_7:
	setp.ne.s32 	%p5, %r1, 0;
	@%p5 bra 	$L__BB1_9;
	ld.shared.u32 	%r30, [shared_mem];
	st.global.u32 	[%rd1], %r30;
$L__BB1_9:
	ret;

}


// ===== COMPILED SASS (sm_100) =====

	.target	sm_100

	.elftype	@"ET_EXEC"


//--------------------- .note.nv.tkinfo           --------------------------
	.section	.note.nv.tkinfo,"",@"SHT_NOTE"
	.sectionflags	@"SHF_NOTE_NV_TKINFO"
	.tkinfo
        /*0018*/ 	.word	0x00000002
        /*0030*/ 	.string	""
        /*0030*/ 	.string	"ptxas"
        /*0030*/ 	.string	"Cuda compilation tools, release 13.0, V13.0.88"
        /*0030*/ 	.string	"Build cuda_13.0.r13.0/compiler.36424714_0"
        /*0030*/ 	.string	"-arch sm_100 -m 64 "



//--------------------- .note.nv.cuinfo           --------------------------
	.section	.note.nv.cuinfo,"",@"SHT_NOTE"
	.sectionflags	@"SHF_NOTE_NV_CUINFO"
        /*0018*/ 	.short	0x0002
        /*001a*/ 	.short	0x0064
        /*001c*/ 	.short	0x0082
	.zero		2


//--------------------- .nv.info                  --------------------------
	.section	.nv.info,"",@"SHT_CUDA_INFO"
	.align	4


	//----- nvinfo : EIATTR_REGCOUNT
	.align		4
        /*0000*/ 	.byte	0x04, 0x2f
        /*0002*/ 	.short	(.L_1 - .L_0)
	.align		4
.L_0:
        /*0004*/ 	.word	index@(_Z12get_new_dataiPiPhh)
        /*0008*/ 	.word	0x0000000a


	//----- nvinfo : EIATTR_FRAME_SIZE
	.align		4
.L_1:
        /*000c*/ 	.byte	0x04, 0x11
        /*000e*/ 	.short	(.L_3 - .L_2)
	.align		4
.L_2:
        /*0010*/ 	.word	index@(_Z12get_new_dataiPiPhh)
        /*0014*/ 	.word	0x00000000


	//----- nvinfo : EIATTR_REGCOUNT
	.align		4
.L_3:
        /*0018*/ 	.byte	0x04, 0x2f
        /*001a*/ 	.short	(.L_5 - .L_4)
	.align		4
.L_4:
        /*001c*/ 	.word	index@(_Z18compute_prefix_sumiPii)
        /*0020*/ 	.word	0x0000000a


	//----- nvinfo : EIATTR_FRAME_SIZE
	.align		4
.L_5:
        /*0024*/ 	.byte	0x04, 0x11
        /*0026*/ 	.short	(.L_7 - .L_6)
	.align		4
.L_6:
        /*0028*/ 	.word	index@(_Z18compute_prefix_sumiPii)
        /*002c*/ 	.word	0x00000000


	//----- nvinfo : EIATTR_MIN_STACK_SIZE
	.align		4
.L_7:
        /*0030*/ 	.byte	0x04, 0x12
        /*0032*/ 	.short	(.L_9 - .L_8)
	.align		4
.L_8:
        /*0034*/ 	.word	index@(_Z18compute_prefix_sumiPii)
        /*0038*/ 	.word	0x00000000


	//----- nvinfo : EIATTR_MIN_STACK_SIZE
	.align		4
.L_9:
        /*003c*/ 	.byte	0x04, 0x12
        /*003e*/ 	.short	(.L_11 - .L_10)
	.align		4
.L_10:
        /*0040*/ 	.word	index@(_Z12get_new_dataiPiPhh)
        /*0044*/ 	.word	0x00000000
.L_11:


//--------------------- .nv.compat                --------------------------
	.section	.nv.compat,"",@"SHT_CUDA_COMPAT_INFO"
	.align	4
        /*0000*/ 	.byte	0x02, 0x09, 0x00, 0x00, 0x02, 0x02, 0x01, 0x00, 0x02, 0x05, 0x05, 0x00, 0x03, 0x07, 0x01, 0x01
        /*0010*/ 	.byte	0x02, 0x03, 0x00, 0x00, 0x02, 0x06, 0x01, 0x00, 0x04, 0x0b, 0x08, 0x00, 0x09, 0x00, 0x00, 0x00
        /*0020*/ 	.byte	0x00, 0x00, 0x00, 0x00


//--------------------- .nv.info._Z18compute_prefix_sumiPii --------------------------
	.section	.nv.info._Z18compute_prefix_sumiPii,"",@"SHT_CUDA_INFO"
	.sectionflags	@""
	.align	4


	//----- nvinfo : EIATTR_CUDA_API_VERSION
	.align		4
        /*0000*/ 	.byte	0x04, 0x37
        /*0002*/ 	.short	(.L_13 - .L_12)
.L_12:
        /*0004*/ 	.word	0x00000082


	//----- nvinfo : EIATTR_KPARAM_INFO
	.align		4
.L_13:
        /*0008*/ 	.byte	0x04, 0x17
        /*000a*/ 	.short	(.L_15 - .L_14)
.L_14:
        /*000c*/ 	.word	0x00000000
        /*0010*/ 	.short	0x0002
        /*0012*/ 	.short	0x0010
        /*0014*/ 	.byte	0x00, 0xf0, 0x11, 0x00


	//----- nvinfo : EIATTR_KPARAM_INFO
	.align		4
.L_15:
        /*0018*/ 	.byte	0x04, 0x17
        /*001a*/ 	.short	(.L_17 - .L_16)
.L_16:
        /*001c*/ 	.word	0x00000000
        /*0020*/ 	.short	0x0001
        /*0022*/ 	.short	0x0008
        /*0024*/ 	.byte	0x00, 0xf5, 0x21, 0x00


	//----- nvinfo : EIATTR_KPARAM_INFO
	.align		4
.L_17:
        /*0028*/ 	.byte	0x04, 0x17
        /*002a*/ 	.short	(.L_19 - .L_18)
.L_18:
        /*002c*/ 	.word	0x00000000
        /*0030*/ 	.short	0x0000
        /*0032*/ 	.short	0x0000
        /*0034*/ 	.byte	0x00, 0xf0, 0x11, 0x00


	//----- nvinfo : EIATTR_SPARSE_MMA_MASK
	.align		4
.L_19:
        /*0038*/ 	.byte	0x03, 0x50
        /*003a*/ 	.short	0x0000


	//----- nvinfo : EIATTR_MAXREG_COUNT
	.align		4
        /*003c*/ 	.byte	0x03, 0x1b
        /*003e*/ 	.short	0x00ff


	//----- nvinfo : EIATTR_NUM_BARRIERS
	.align		4
        /*0040*/ 	.byte	0x02, 0x4c
        /*0042*/ 	.byte	0x01
	.zero		1


	//----- nvinfo : EIATTR_MERCURY_ISA_VERSION
	.align		4
        /*0044*/ 	.byte	0x03, 0x5f
        /*0046*/ 	.short	0x0101


	//----- nvinfo : EIATTR_VRC_CTA_INIT_COUNT
	.align		4
        /*0048*/ 	.byte	0x02, 0x4a
	.zero		1
	.zero		1


	//----- nvinfo : EIATTR_EXIT_INSTR_OFFSETS
	.align		4
        /*004c*/ 	.byte	0x04, 0x1c
        /*004e*/ 	.short	(.L_21 - .L_20)


	//   ....[0]....
.L_20:
        /*0050*/ 	.word	0x000002a0


	//   ....[1]....
        /*0054*/ 	.word	0x00000310


	//----- nvinfo : EIATTR_CBANK_PARAM_SIZE
	.align		4
.L_21:
        /*0058*/ 	.byte	0x03, 0x19
        /*005a*/ 	.short	0x0014


	//----- nvinfo : EIATTR_PARAM_CBANK
	.align		4
        /*005c*/ 	.byte	0x04, 0x0a
        /*005e*/ 	.short	(.L_23 - .L_22)
	.align		4
.L_22:
        /*0060*/ 	.word	index@(.nv.constant0._Z18compute_prefix_sumiPii)
        /*0064*/ 	.short	0x0380
        /*0066*/ 	.short	0x0014


	//----- nvinfo : EIATTR_SW_WAR
	.align		4
.L_23:
        /*0068*/ 	.byte	0x04, 0x36
        /*006a*/ 	.short	(.L_25 - .L_24)
.L_24:
        /*006c*/ 	.word	0x00000008
.L_25:


//--------------------- .nv.info._Z12get_new_dataiPiPhh --------------------------
	.section	.nv.info._Z12get_new_dataiPiPhh,"",@"SHT_CUDA_INFO"
	.sectionflags	@""
	.align	4


	//----- nvinfo : EIATTR_CUDA_API_VERSION
	.align		4
        /*0000*/ 	.byte	0x04, 0x37
        /*0002*/ 	.short	(.L_27 - .L_26)
.L_26:
        /*0004*/ 	.word	0x00000082


	//----- nvinfo : EIATTR_KPARAM_INFO
	.align		4
.L_27:
        /*0008*/ 	.byte	0x04, 0x17
        /*000a*/ 	.short	(.L_29 - .L_28)
.L_28:
        /*000c*/ 	.word	0x00000000
        /*0010*/ 	.short	0x0003
        /*0012*/ 	.short	0x0018
        /*0014*/ 	.byte	0x00, 0xf0, 0x05, 0x00


	//----- nvinfo : EIATTR_KPARAM_INFO
	.align		4
.L_29:
        /*0018*/ 	.byte	0x04, 0x17
        /*001a*/ 	.short	(.L_31 - .L_30)
.L_30:
        /*001c*/ 	.word	0x00000000
        /*0020*/ 	.short	0x0002
        /*0022*/ 	.short	0x0010
        /*0024*/ 	.byte	0x00, 0xf5, 0x21, 0x00


	//----- nvinfo : EIATTR_KPARAM_INFO
	.align		4
.L_31:
        /*0028*/ 	.byte	0x04, 0x17
        /*002a*/ 	.short	(.L_33 - .L_32)
.L_32:
        /*002c*/ 	.word	0x00000000
        /*0030*/ 	.short	0x0001
        /*0032*/ 	.short	0x0008
        /*0034*/ 	.byte	0x00, 0xf5, 0x21, 0x00


	//----- nvinfo : EIATTR_KPARAM_INFO
	.align		4
.L_33:
        /*0038*/ 	.byte	0x04, 0x17
        /*003a*/ 	.short	(.L_35 - .L_34)
.L_34:
        /*003c*/ 	.word	0x00000000
        /*0040*/ 	.short	0x0000
        /*0042*/ 	.short	0x0000
        /*0044*/ 	.byte	0x00, 0xf0, 0x11, 0x00


	//----- nvinfo : EIATTR_SPARSE_MMA_MASK
	.align		4
.L_35:
        /*0048*/ 	.byte	0x03, 0x50
        /*004a*/ 	.short	0x0000


	//----- nvinfo : EIATTR_MAXREG_COUNT
	.align		4
        /*004c*/ 	.byte	0x03, 0x1b
        /*004e*/ 	.short	0x00ff


	//----- nvinfo : EIATTR_MERCURY_ISA_VERSION
	.align		4
        /*0050*/ 	.byte	0x03, 0x5f
        /*0052*/ 	.short	0x0101


	//----- nvinfo : EIATTR_VRC_CTA_INIT_COUNT
	.align		4
        /*0054*/ 	.byte	0x02, 0x4a
	.zero		1
	.zero		1


	//----- nvinfo : EIATTR_EXIT_INSTR_OFFSETS
	.align		4
        /*0058*/ 	.byte	0x04, 0x1c
        /*005a*/ 	.short	(.L_37 - .L_36)


	//   ....[0]....
.L_36:
        /*005c*/ 	.word	0x000000d0


	//   ....[1]....
        /*0060*/ 	.word	0x00000200


	//----- nvinfo : EIATTR_CRS_STACK_SIZE
	.align		4
.L_37:
        /*0064*/ 	.byte	0x04, 0x1e
        /*0066*/ 	.short	(.L_39 - .L_38)
.L_38:
        /*0068*/ 	.word	0x00000000


	//----- nvinfo : EIATTR_CBANK_PARAM_SIZE
	.align		4
.L_39:
        /*006c*/ 	.byte	0x03, 0x19
        /*006e*/ 	.short	0x0019


	//----- nvinfo : EIATTR_PARAM_CBANK
	.align		4
        /*0070*/ 	.byte	0x04, 0x0a
        /*0072*/ 	.short	(.L_41 - .L_40)
	.align		4
.L_40:
        /*0074*/ 	.word	index@(.nv.constant0._Z12get_new_dataiPiPhh)
        /*0078*/ 	.short	0x0380
        /*007a*/ 	.short	0x0019


	//----- nvinfo : EIATTR_SW_WAR
	.align		4
.L_41:
        /*007c*/ 	.byte	0x04, 0x36
        /*007e*/ 	.short	(.L_43 - .L_42)
.L_42:
        /*0080*/ 	.word	0x00000008
.L_43:


//--------------------- .nv.callgraph             --------------------------
	.section	.nv.callgraph,"",@"SHT_CUDA_CALLGRAPH"
	.align	4
	.sectionentsize	8
	.align		4
        /*0000*/ 	.word	0x00000000
	.align		4
        /*0004*/ 	.word	0xffffffff
	.align		4
        /*0008*/ 	.word	0x00000000
	.align		4
        /*000c*/ 	.word	0xfffffffe
	.align		4
        /*0010*/ 	.word	0x00000000
	.align		4
        /*0014*/ 	.word	0xfffffffd
	.align		4
        /*0018*/ 	.word	0x00000000
	.align		4
        /*001c*/ 	.word	0xfffffffc


//--------------------- .text._Z18compute_prefix_sumiPii --------------------------
	.section	.text._Z18compute_prefix_sumiPii,"ax",@progbits
	.align	128
.text._Z18compute_prefix_sumiPii:
        .type           _Z18compute_prefix_sumiPii,@function
        .size           _Z18compute_prefix_sumiPii,(.L_x_6 - _Z18compute_prefix_sumiPii)
        .other          _Z18compute_prefix_sumiPii,@"STO_CUDA_ENTRY STV_DEFAULT"
_Z18compute_prefix_sumiPii:
[----:B------:R-:W-:Y:S01]  /*0000*/  LDC R1, c[0x0][0x37c] ;  /* 0x0000df00ff017b82 */ /* 0x000fe20000000800 */
[----:B------:R-:W0:Y:S01]  /*0010*/  S2R R3, SR_TID.Y ;  /* 0x0000000000037919 */ /* 0x000e220000002200 */
[----:B------:R-:W1:Y:S06]  /*0020*/  LDCU UR5, c[0x0][0x360] ;  /* 0x00006c00ff0577ac */ /* 0x000e6c0008000800 */
[----:B------:R-:W0:Y:S01]  /*0030*/  S2UR UR6, SR_CTAID.Y ;  /* 0x00000000000679c3 */ /* 0x000e220000002600 */
[----:B------:R-:W1:Y:S01]  /*0040*/  S2R R5, SR_TID.X ;  /* 0x0000000000057919 */ /* 0x000e620000002100 */
[----:B------:R-:W2:Y:S01]  /*0050*/  LDCU UR7, c[0x0][0x380] ;  /* 0x00007000ff0777ac */ /* 0x000ea20008000800 */
[----:B------:R-:W3:Y:S05]  /*0060*/  LDCU.64 UR8, c[0x0][0x358] ;  /* 0x00006b00ff0877ac */ /* 0x000eea0008000a00 */
[----:B------:R-:W0:Y:S08]  /*0070*/  LDC R0, c[0x0][0x364] ;  /* 0x0000d900ff007b82 */ /* 0x000e300000000800 */
[----:B------:R-:W4:Y:S08]  /*0080*/  S2UR UR4, SR_CTAID.X ;  /* 0x00000000000479c3 */ /* 0x000f300000002500 */
[----:B------:R-:W4:Y:S01]  /*0090*/  LDC R7, c[0x0][0x370] ;  /* 0x0000dc00ff077b82 */ /* 0x000f220000000800 */
[----:B0-----:R-:W-:Y:S01]  /*00a0*/  IMAD R0, R0, UR6, R3 ;  /* 0x0000000600007c24 */ /* 0x001fe2000f8e0203 */
[----:B------:R-:W0:Y:S03]  /*00b0*/  LDCU UR6, c[0x0][0x390] ;  /* 0x00007200ff0677ac */ /* 0x000e260008000800 */
[----:B----4-:R-:W-:-:S04]  /*00c0*/  IMAD R0, R0, R7, UR4 ;  /* 0x0000000400007e24 */ /* 0x010fc8000f8e0207 */
[----:B-1----:R-:W-:Y:S02]  /*00d0*/  IMAD R5, R0, UR5, R5 ;  /* 0x0000000500057c24 */ /* 0x002fe4000f8e0205 */
[----:B------:R-:W-:-:S03]  /*00e0*/  IMAD.MOV.U32 R0, RZ, RZ, RZ ;  /* 0x000000ffff007224 */ /* 0x000fc600078e00ff */
[----:B--2---:R-:W-:-:S13]  /*00f0*/  ISETP.GE.AND P0, PT, R5, UR7, PT ;  /* 0x0000000705007c0c */ /* 0x004fda000bf06270 */
[----:B------:R-:W1:Y:S02]  /*0100*/  @!P0 LDC.64 R2, c[0x0][0x388] ;  /* 0x0000e200ff028b82 */ /* 0x000e640000000a00 */
[----:B-1----:R-:W-:-:S05]  /*0110*/  @!P0 IMAD.WIDE R2, R5, 0x4, R2 ;  /* 0x0000000405028825 */ /* 0x002fca00078e0202 */
[----:B---3--:R-:W2:Y:S01]  /*0120*/  @!P0 LDG.E R0, desc[UR8][R2.64] ;  /* 0x0000000802008981 */ /* 0x008ea2000c1e1900 */
[----:B------:R-:W1:Y:S01]  /*0130*/  S2UR UR5, SR_CgaCtaId ;  /* 0x00000000000579c3 */ /* 0x000e620000008800 */
[----:B------:R-:W-:Y:S01]  /*0140*/  UMOV UR4, 0x400 ;  /* 0x0000040000047882 */ /* 0x000fe20000000000 */
[----:B------:R-:W-:Y:S01]  /*0150*/  ISETP.NE.AND P0, PT, R5, RZ, PT ;  /* 0x000000ff0500720c */ /* 0x000fe20003f05270 */
[----:B-1----:R-:W-:Y:S02]  /*0160*/  ULEA UR4, UR5, UR4, 0x18 ;  /* 0x0000000405047291 */ /* 0x002fe4000f8ec0ff */
[----:B0-----:R-:W-:-:S04]  /*0170*/  UIADD3 UR5, UPT, UPT, UR6, 0x1, URZ ;  /* 0x0000000106057890 */ /* 0x001fc8000fffe0ff */
[----:B------:R-:W-:Y:S01]  /*0180*/  LEA R7, R5, UR4, 0x2 ;  /* 0x0000000405077c11 */ /* 0x000fe2000f8e10ff */
[----:B------:R-:W-:-:S04]  /*0190*/  UISETP.GE.U32.AND UP0, UPT, UR5, 0x3, UPT ;  /* 0x000000030500788c */ /* 0x000fc8000bf06070 */
[----:B--2---:R0:W-:Y:S01]  /*01a0*/  STS [R7], R0 ;  /* 0x0000000007007388 */ /* 0x0041e20000000800 */
[----:B------:R-:W-:Y:S06]  /*01b0*/  BAR.SYNC.DEFER_BLOCKING 0x0 ;  /* 0x0000000000007b1d */ /* 0x000fec0000010000 */
[----:B------:R-:W-:Y:S05]  /*01c0*/  BRA.U !UP0, `(.L_x_0) ;  /* 0x0000000108347547 */ /* 0x000fea000b800000 */
[----:B------:R-:W-:-:S04]  /*01d0*/  ULEA.HI UR4, UR6, UR6, URZ, 0x1 ;  /* 0x0000000606047291 */ /* 0x000fc8000f8f08ff */
[----:B------:R-:W-:-:S06]  /*01e0*/  USHF.R.S32.HI UR4, URZ, 0x1, UR4 ;  /* 0x00000001ff047899 */ /* 0x000fcc0008011404 */
[----:B0-----:R-:W-:-:S07]  /*01f0*/  IMAD.U32 R0, RZ, RZ, UR4 ;  /* 0x00000004ff007e24 */ /* 0x001fce000f8e00ff */
.L_x_1:
[----:B------:R-:W-:-:S13]  /*0200*/  ISETP.GE.U32.AND P1, PT, R5, R0, PT ;  /* 0x000000000500720c */ /* 0x000fda0003f26070 */
[----:B------:R-:W-:Y:S01]  /*0210*/  @!P1 LEA R2, R0, R7, 0x2 ;  /* 0x0000000700029211 */ /* 0x000fe200078e10ff */
[----:B------:R-:W-:Y:S05]  /*0220*/  @!P1 LDS R3, [R7] ;  /* 0x0000000007039984 */ /* 0x000fea0000000800 */
[----:B------:R-:W0:Y:S02]  /*0230*/  @!P1 LDS R2, [R2] ;  /* 0x0000000002029984 */ /* 0x000e240000000800 */
[----:B0-----:R-:W-:-:S05]  /*0240*/  @!P1 IMAD.IADD R4, R2, 0x1, R3 ;  /* 0x0000000102049824 */ /* 0x001fca00078e0203 */
[----:B------:R1:W-:Y:S01]  /*0250*/  @!P1 STS [R7], R4 ;  /* 0x0000000407009388 */ /* 0x0003e20000000800 */
[----:B------:R-:W-:Y:S01]  /*0260*/  BAR.SYNC.DEFER_BLOCKING 0x0 ;  /* 0x0000000000007b1d */ /* 0x000fe20000010000 */
[----:B------:R-:W-:Y:S02]  /*0270*/  ISETP.GT.U32.AND P1, PT, R0, 0x1, PT ;  /* 0x000000010000780c */ /* 0x000fe40003f24070 */
[----:B------:R-:W-:-:S11]  /*0280*/  SHF.R.U32.HI R0, RZ, 0x1, R0 ;  /* 0x00000001ff007819 */ /* 0x000fd60000011600 */
[----:B-1----:R-:W-:Y:S05]  /*0290*/  @P1 BRA `(.L_x_1) ;  /* 0xfffffffc00d81947 */ /* 0x002fea000383ffff */
.L_x_0:
[----:B------:R-:W-:Y:S05]  /*02a0*/  @P0 EXIT ;  /* 0x000000000000094d */ /* 0x000fea0003800000 */
[----:B------:R-:W1:Y:S01]  /*02b0*/  S2UR UR5, SR_CgaCtaId ;  /* 0x00000000000579c3 */ /* 0x000e620000008800 */
[----:B------:R-:W-:-:S07]  /*02c0*/  UMOV UR4, 0x400 ;  /* 0x0000040000047882 */ /* 0x000fce0000000000 */
[----:B------:R-:W2:Y:S01]  /*02d0*/  LDC.64 R2, c[0x0][0x388] ;  /* 0x0000e200ff027b82 */ /* 0x000ea20000000a00 */
[----:B-1----:R-:W-:-:S09]  /*02e0*/  ULEA UR4, UR5, UR4, 0x18 ;  /* 0x0000000405047291 */ /* 0x002fd2000f8ec0ff */
[----:B------:R-:W2:Y:S04]  /*02f0*/  LDS R5, [UR4] ;  /* 0x00000004ff057984 */ /* 0x000ea80008000800 */
[----:B--2---:R-:W-:Y:S01]  /*0300*/  STG.E desc[UR8][R2.64], R5 ;  /* 0x0000000502007986 */ /* 0x004fe2000c101908 */
[----:B------:R-:W-:Y:S05]  /*0310*/  EXIT ;  /* 0x000000000000794d */ /* 0x000fea0003800000 */
.L_x_2:
[----:B------:R-:W-:-:S00]  /*0320*/  BRA `(.L_x_2) ;  /* 0xfffffffc00fc7947 */ /* 0x000fc0000383ffff */
[----:B------:R-:W-:-:S00]  /*0330*/  NOP ;  /* 0x0000000000007918 */ /* 0x000fc00000000000 */
        /* <DEDUP_REMOVED lines=12> */
.L_x_6:


//--------------------- .text._Z12get_new_dataiPiPhh --------------------------
	.section	.text._Z12get_new_dataiPiPhh,"ax",@progbits
	.align	128
        .global         _Z12get_new_dataiPiPhh
        .type           _Z12get_new_dataiPiPhh,@function
        .size           _Z12get_new_dataiPiPhh,(.L_x_7 - _Z12get_new_dataiPiPhh)
        .other          _Z12get_new_dataiPiPhh,@"STO_CUDA_ENTRY STV_DEFAULT"
_Z12get_new_dataiPiPhh:
.text._Z12get_new_dataiPiPhh:
[----:B------:R-:W-:Y:S01]  /*0000*/  LDC R1, c[0x0][0x37c] ;  /* 0x0000df00ff017b82 */ /* 0x000fe20000000800 */
[----:B------:R-:W0:Y:S01]  /*0010*/  S2R R3, SR_TID.Y ;  /* 0x0000000000037919 */ /* 0x000e220000002200 */
[----:B------:R-:W1:Y:S06]  /*0020*/  LDCU UR5, c[0x0][0x360] ;  /* 0x00006c00ff0577ac */ /* 0x000e6c0008000800 */
[----:B------:R-:W0:Y:S01]  /*0030*/  S2UR UR6, SR_CTAID.Y ;  /* 0x00000000000679c3 */ /* 0x000e220000002600 */
[----:B------:R-:W1:Y:S01]  /*0040*/  S2R R5, SR_TID.X ;  /* 0x0000000000057919 */ /* 0x000e620000002100 */
[----:B------:R-:W2:Y:S06]  /*0050*/  LDCU UR7, c[0x0][0x380] ;  /* 0x00007000ff0777ac */ /* 0x000eac0008000800 */
[----:B------:R-:W0:Y:S08]  /*0060*/  LDC R0, c[0x0][0x364] ;  /* 0x0000d900ff007b82 */ /* 0x000e300000000800 */
[----:B------:R-:W3:Y:S08]  /*0070*/  S2UR UR4, SR_CTAID.X ;  /* 0x00000000000479c3 */ /* 0x000ef00000002500 */
[----:B------:R-:W3:Y:S01]  /*0080*/  LDC R7, c[0x0][0x370] ;  /* 0x0000dc00ff077b82 */ /* 0x000ee20000000800 */
[----:B0-----:R-:W-:-:S04]  /*0090*/  IMAD R0, R0, UR6, R3 ;  /* 0x0000000600007c24 */ /* 0x001fc8000f8e0203 */
[----:B---3--:R-:W-:-:S04]  /*00a0*/  IMAD R0, R0, R7, UR4 ;  /* 0x0000000400007e24 */ /* 0x008fc8000f8e0207 */
[----:B-1----:R-:W-:-:S05]  /*00b0*/  IMAD R5, R0, UR5, R5 ;  /* 0x0000000500057c24 */ /* 0x002fca000f8e0205 */
[----:B--2---:R-:W-:-:S13]  /*00c0*/  ISETP.GE.AND P0, PT, R5, UR7, PT ;  /* 0x0000000705007c0c */ /* 0x004fda000bf06270 */
[----:B------:R-:W-:Y:S05]  /*00d0*/  @P0 EXIT ;  /* 0x000000000000094d */ /* 0x000fea0003800000 */
[----:B------:R-:W0:Y:S01]  /*00e0*/  LDC.64 R2, c[0x0][0x388] ;  /* 0x0000e200ff027b82 */ /* 0x000e220000000a00 */
[----:B------:R-:W1:Y:S01]  /*00f0*/  LDCU.64 UR6, c[0x0][0x358] ;  /* 0x00006b00ff0677ac */ /* 0x000e620008000a00 */
[----:B0-----:R-:W-:-:S05]  /*0100*/  IMAD.WIDE R2, R5, 0x4, R2 ;  /* 0x0000000405027825 */ /* 0x001fca00078e0202 */
[----:B-1----:R-:W2:Y:S01]  /*0110*/  LDG.E R0, desc[UR6][R2.64] ;  /* 0x0000000602007981 */ /* 0x002ea2000c1e1900 */
[----:B------:R-:W-:Y:S01]  /*0120*/  BSSY.RECONVERGENT B0, `(.L_x_3) ;  /* 0x000000c000007945 */ /* 0x000fe20003800200 */
[----:B------:R-:W-:Y:S01]  /*0130*/  IMAD.MOV.U32 R7, RZ, RZ, RZ ;  /* 0x000000ffff077224 */ /* 0x000fe200078e00ff */
[----:B--2---:R-:W-:-:S13]  /*0140*/  ISETP.NE.AND P0, PT, R0, R5, PT ;  /* 0x000000050000720c */ /* 0x004fda0003f05270 */
[----:B------:R-:W-:Y:S05]  /*0150*/  @P0 BRA `(.L_x_4) ;  /* 0x0000000000200947 */ /* 0x000fea0003800000 */
[----:B------:R-:W0:Y:S02]  /*0160*/  LDCU.64 UR4, c[0x0][0x390] ;  /* 0x00007200ff0477ac */ /* 0x000e240008000a00 */
[C---:B0-----:R-:W-:Y:S01]  /*0170*/  IADD3 R4, P0, PT, R5.reuse, UR4, RZ ;  /* 0x0000000405047c10 */ /* 0x041fe2000ff1e0ff */
[----:B------:R-:W0:Y:S03]  /*0180*/  LDCU.U8 UR4, c[0x0][0x398] ;  /* 0x00007300ff0477ac */ /* 0x000e260008000000 */
[----:B------:R-:W-:-:S05]  /*0190*/  LEA.HI.X.SX32 R5, R5, UR5, 0x1, P0 ;  /* 0x0000000505057c11 */ /* 0x000fca00080f0eff */
[----:B------:R-:W2:Y:S01]  /*01a0*/  LDG.E.U8 R4, desc[UR6][R4.64] ;  /* 0x0000000604047981 */ /* 0x000ea2000c1e1100 */
[----:B0-----:R-:W-:-:S06]  /*01b0*/  UPRMT UR4, UR4, 0x9910, URZ ;  /* 0x0000991004047896 */ /* 0x001fcc00080000ff */
[----:B--2---:R-:W-:-:S04]  /*01c0*/  ISETP.NE.AND P0, PT, R4, UR4, PT ;  /* 0x0000000404007c0c */ /* 0x004fc8000bf05270 */
[----:B------:R-:W-:-:S09]  /*01d0*/  SEL R7, RZ, 0x1, P0 ;  /* 0x00000001ff077807 */ /* 0x000fd20000000000 */
.L_x_4:
[----:B------:R-:W-:Y:S05]  /*01e0*/  BSYNC.RECONVERGENT B0 ;  /* 0x0000000000007941 */ /* 0x000fea0003800200 */
.L_x_3:
[----:B------:R-:W-:Y:S01]  /*01f0*/  STG.E desc[UR6][R2.64], R7 ;  /* 0x0000000702007986 */ /* 0x000fe2000c101906 */
[----:B------:R-:W-:Y:S05]  /*0200*/  EXIT ;  /* 0x000000000000794d */ /* 0x000fea0003800000 */
.L_x_5:
        /* <DEDUP_REMOVED lines=15> */
.L_x_7:


//--------------------- .nv.shared._Z18compute_prefix_sumiPii --------------------------
	.section	.nv.shared._Z18compute_prefix_sumiPii,"aw",@nobits
	.sectionflags	@""
	.align	16
	.zero		1024


//--------------------- .nv.shared.reserved.0     --------------------------
	.section	.nv.shared.reserved.0,"aw",@nobits
	.weak		__nv_reservedSMEM_offset_0_alias
	.size		__nv_reservedSMEM_offset_0_alias, 0, 64
	.other		__nv_reservedSMEM_offset_0_alias,@"STO_CUDA_RESERVED_SHARED STV_DEFAULT"
__nv_reservedSMEM_offset_0_alias:
	.zero		0
	.zero		64


//--------------------- .nv.shared._Z12get_new_dataiPiPhh --------------------------
	.section	.nv.shared._Z12get_new_dataiPiPhh,"aw",@nobits
	.sectionflags	@""
	.align	16
	.zero		1024


//--------------------- .nv.constant0._Z18compute_prefix_sumiPii --------------------------
	.section	.nv.constant0._Z18compute_prefix_sumiPii,"a",@progbits
	.sectionflags	@""
	.align	4
.nv.constant0._Z18compute_prefix_sumiPii:
	.zero		916


//--------------------- .nv.constant0._Z12get_new_dataiPiPhh --------------------------
	.section	.nv.constant0._Z12get_new_dataiPiPhh,"a",@progbits
	.sectionflags	@""
	.align	4
.nv.constant0._Z12get_new_dataiPiPhh:
	.zero		921


//--------------------- SYMBOLS --------------------------

	.type		.nv.reservedSmem.offset0,@object
	.size		.nv.reservedSmem.offset0,0x4
	.type		.nv.reservedSmem.cap,@object
	.size		.nv.reservedSmem.cap,0x4
